//
// Generated by NVIDIA NVVM Compiler
//
// Compiler Build ID: CL-36424714
// Cuda compilation tools, release 13.0, V13.0.88
// Based on NVVM 20.0.0
//

.version 9.0
.target sm_100
.address_size 64

	// .globl	_Z18reverseWordsKernelPcS_Piii

.visible .entry _Z18reverseWordsKernelPcS_Piii(
	.param .u64 .ptr .align 1 _Z18reverseWordsKernelPcS_Piii_param_0,
	.param .u64 .ptr .align 1 _Z18reverseWordsKernelPcS_Piii_param_1,
	.param .u64 .ptr .align 1 _Z18reverseWordsKernelPcS_Piii_param_2,
	.param .u32 _Z18reverseWordsKernelPcS_Piii_param_3,
	.param .u32 _Z18reverseWordsKernelPcS_Piii_param_4
)
{
	.reg .pred 	%p<8>;
	.reg .b16 	%rs<6>;
	.reg .b32 	%r<43>;
	.reg .b64 	%rd<19>;

	ld.param.u64 	%rd7, [_Z18reverseWordsKernelPcS_Piii_param_0];
	ld.param.u64 	%rd8, [_Z18reverseWordsKernelPcS_Piii_param_1];
	ld.param.u64 	%rd6, [_Z18reverseWordsKernelPcS_Piii_param_2];
	ld.param.u32 	%r25, [_Z18reverseWordsKernelPcS_Piii_param_3];
	ld.param.u32 	%r38, [_Z18reverseWordsKernelPcS_Piii_param_4];
	cvta.to.global.u64 	%rd1, %rd8;
	cvta.to.global.u64 	%rd2, %rd7;
	mov.u32 	%r27, %ctaid.x;
	mov.u32 	%r28, %ntid.x;
	mov.u32 	%r29, %tid.x;
	mad.lo.s32 	%r1, %r27, %r28, %r29;
	setp.ge.s32 	%p1, %r1, %r25;
	@%p1 bra 	$L__BB0_10;
	cvta.to.global.u64 	%rd9, %rd6;
	mul.wide.s32 	%rd10, %r1, 4;
	add.s64 	%rd3, %rd9, %rd10;
	ld.global.u32 	%r2, [%rd3];
	add.s32 	%r30, %r25, -1;
	setp.eq.s32 	%p2, %r1, %r30;
	@%p2 bra 	$L__BB0_3;
	ld.global.u32 	%r31, [%rd3+4];
	add.s32 	%r38, %r31, -1;
$L__BB0_3:
	setp.lt.s32 	%p3, %r38, %r2;
	@%p3 bra 	$L__BB0_10;
	sub.s32 	%r33, %r38, %r2;
	add.s32 	%r5, %r33, 1;
	and.b32  	%r6, %r5, 3;
	setp.lt.u32 	%p4, %r33, 3;
	mov.b32 	%r39, 0;
	@%p4 bra 	$L__BB0_7;
	and.b32  	%r39, %r5, -4;
	add.s64 	%rd4, %rd1, 1;
	neg.s32 	%r35, %r39;
	add.s64 	%rd5, %rd2, -1;
	mov.u32 	%r36, %r2;
$L__BB0_6:
	cvt.s64.s32 	%rd11, %r36;
	add.s64 	%rd12, %rd4, %rd11;
	cvt.s64.s32 	%rd13, %r38;
	add.s64 	%rd14, %rd5, %rd13;
	ld.global.u8 	%rs1, [%rd14+1];
	st.global.u8 	[%rd12+-1], %rs1;
	ld.global.u8 	%rs2, [%rd14];
	st.global.u8 	[%rd12], %rs2;
	ld.global.u8 	%rs3, [%rd14+-1];
	st.global.u8 	[%rd12+1], %rs3;
	ld.global.u8 	%rs4, [%rd14+-2];
	st.global.u8 	[%rd12+2], %rs4;
	add.s32 	%r38, %r38, -4;
	add.s32 	%r36, %r36, 4;
	add.s32 	%r35, %r35, 4;
	setp.ne.s32 	%p5, %r35, 0;
	@%p5 bra 	$L__BB0_6;
$L__BB0_7:
	setp.eq.s32 	%p6, %r6, 0;
	@%p6 bra 	$L__BB0_10;
	add.s32 	%r41, %r39, %r2;
	neg.s32 	%r40, %r6;
$L__BB0_9:
	.pragma "nounroll";
	cvt.s64.s32 	%rd15, %r38;
	add.s64 	%rd16, %rd2, %rd15;
	cvt.s64.s32 	%rd17, %r41;
	add.s64 	%rd18, %rd1, %rd17;
	ld.global.u8 	%rs5, [%rd16];
	st.global.u8 	[%rd18], %rs5;
	add.s32 	%r38, %r38, -1;
	add.s32 	%r41, %r41, 1;
	add.s32 	%r40, %r40, 1;
	setp.ne.s32 	%p7, %r40, 0;
	@%p7 bra 	$L__BB0_9;
$L__BB0_10:
	ret;

}


// ===== COMPILED SASS (sm_100) =====

	.target	sm_100

	.elftype	@"ET_EXEC"


//--------------------- .note.nv.tkinfo           --------------------------
	.section	.note.nv.tkinfo,"",@"SHT_NOTE"
	.sectionflags	@"SHF_NOTE_NV_TKINFO"
	.tkinfo
        /*0018*/ 	.word	0x00000002
        /*0030*/ 	.string	""
        /*0030*/ 	.string	"ptxas"
        /*0030*/ 	.string	"Cuda compilation tools, release 13.0, V13.0.88"
        /*0030*/ 	.string	"Build cuda_13.0.r13.0/compiler.36424714_0"
        /*0030*/ 	.string	"-arch sm_100 -m 64 "



//--------------------- .note.nv.cuinfo           --------------------------
	.section	.note.nv.cuinfo,"",@"SHT_NOTE"
	.sectionflags	@"SHF_NOTE_NV_CUINFO"
        /*0018*/ 	.short	0x0002
        /*001a*/ 	.short	0x0064
        /*001c*/ 	.short	0x0082
	.zero		2


//--------------------- .nv.info                  --------------------------
	.section	.nv.info,"",@"SHT_CUDA_INFO"
	.align	4


	//----- nvinfo : EIATTR_REGCOUNT
	.align		4
        /*0000*/ 	.byte	0x04, 0x2f
        /*0002*/ 	.short	(.L_1 - .L_0)
	.align		4
.L_0:
        /*0004*/ 	.word	index@(_Z18reverseWordsKernelPcS_Piii)
        /*0008*/ 	.word	0x00000018


	//----- nvinfo : EIATTR_FRAME_SIZE
	.align		4
.L_1:
        /*000c*/ 	.byte	0x04, 0x11
        /*000e*/ 	.short	(.L_3 - .L_2)
	.align		4
.L_2:
        /*0010*/ 	.word	index@(_Z18reverseWordsKernelPcS_Piii)
        /*0014*/ 	.word	0x00000000


	//----- nvinfo : EIATTR_MIN_STACK_SIZE
	.align		4
.L_3:
        /*0018*/ 	.byte	0x04, 0x12
        /*001a*/ 	.short	(.L_5 - .L_4)
	.align		4
.L_4:
        /*001c*/ 	.word	index@(_Z18reverseWordsKernelPcS_Piii)
        /*0020*/ 	.word	0x00000000
.L_5:


//--------------------- .nv.compat                --------------------------
	.section	.nv.compat,"",@"SHT_CUDA_COMPAT_INFO"
	.align	4
        /*0000*/ 	.byte	0x02, 0x09, 0x00, 0x00, 0x02, 0x02, 0x01, 0x00, 0x02, 0x05, 0x05, 0x00, 0x03, 0x07, 0x01, 0x01
        /*0010*/ 	.byte	0x02, 0x03, 0x00, 0x00, 0x02, 0x06, 0x01, 0x00, 0x04, 0x0b, 0x08, 0x00, 0x09, 0x00, 0x00, 0x00
        /*0020*/ 	.byte	0x00, 0x00, 0x00, 0x00


//--------------------- .nv.info._Z18reverseWordsKernelPcS_Piii --------------------------
	.section	.nv.info._Z18reverseWordsKernelPcS_Piii,"",@"SHT_CUDA_INFO"
	.sectionflags	@""
	.align	4


	//----- nvinfo : EIATTR_CUDA_API_VERSION
	.align		4
        /*0000*/ 	.byte	0x04, 0x37
        /*0002*/ 	.short	(.L_7 - .L_6)
.L_6:
        /*0004*/ 	.word	0x00000082


	//----- nvinfo : EIATTR_KPARAM_INFO
	.align		4
.L_7:
        /*0008*/ 	.byte	0x04, 0x17
        /*000a*/ 	.short	(.L_9 - .L_8)
.L_8:
        /*000c*/ 	.word	0x00000000
        /*0010*/ 	.short	0x0004
        /*0012*/ 	.short	0x001c
        /*0014*/ 	.byte	0x00, 0xf0, 0x11, 0x00


	//----- nvinfo : EIATTR_KPARAM_INFO
	.align		4
.L_9:
        /*0018*/ 	.byte	0x04, 0x17
        /*001a*/ 	.short	(.L_11 - .L_10)
.L_10:
        /*001c*/ 	.word	0x00000000
        /*0020*/ 	.short	0x0003
        /*0022*/ 	.short	0x0018
        /*0024*/ 	.byte	0x00, 0xf0, 0x11, 0x00


	//----- nvinfo : EIATTR_KPARAM_INFO
	.align		4
.L_11:
        /*0028*/ 	.byte	0x04, 0x17
        /*002a*/ 	.short	(.L_13 - .L_12)
.L_12:
        /*002c*/ 	.word	0x00000000
        /*0030*/ 	.short	0x0002
        /*0032*/ 	.short	0x0010
        /*0034*/ 	.byte	0x00, 0xf5, 0x21, 0x00


	//----- nvinfo : EIATTR_KPARAM_INFO
	.align		4
.L_13:
        /*0038*/ 	.byte	0x04, 0x17
        /*003a*/ 	.short	(.L_15 - .L_14)
.L_14:
        /*003c*/ 	.word	0x00000000
        /*0040*/ 	.short	0x0001
        /*0042*/ 	.short	0x0008
        /*0044*/ 	.byte	0x00, 0xf5, 0x21, 0x00


	//----- nvinfo : EIATTR_KPARAM_INFO
	.align		4
.L_15:
        /*0048*/ 	.byte	0x04, 0x17
        /*004a*/ 	.short	(.L_17 - .L_16)
.L_16:
        /*004c*/ 	.word	0x00000000
        /*0050*/ 	.short	0x0000
        /*0052*/ 	.short	0x0000
        /*0054*/ 	.byte	0x00, 0xf5, 0x21, 0x00


	//----- nvinfo : EIATTR_SPARSE_MMA_MASK
	.align		4
.L_17:
        /*0058*/ 	.byte	0x03, 0x50
        /*005a*/ 	.short	0x0000


	//----- nvinfo : EIATTR_MAXREG_COUNT
	.align		4
        /*005c*/ 	.byte	0x03, 0x1b
        /*005e*/ 	.short	0x00ff


	//----- nvinfo : EIATTR_MERCURY_ISA_VERSION
	.align		4
        /*0060*/ 	.byte	0x03, 0x5f
        /*0062*/ 	.short	0x0101


	//----- nvinfo : EIATTR_VRC_CTA_INIT_COUNT
	.align		4
        /*0064*/ 	.byte	0x02, 0x4a
	.zero		1
	.zero		1


	//----- nvinfo : EIATTR_EXIT_INSTR_OFFSETS
	.align		4
        /*0068*/ 	.byte	0x04, 0x1c
        /*006a*/ 	.short	(.L_19 - .L_18)


	//   ....[0]....
.L_18:
        /*006c*/ 	.word	0x00000070


	//   ....[1]....
        /*0070*/ 	.word	0x00000130


	//   ....[2]....
        /*0074*/ 	.word	0x00000340


	//   ....[3]....
        /*0078*/ 	.word	0x00000430


	//----- nvinfo : EIATTR_CRS_STACK_SIZE
	.align		4
.L_19:
        /*007c*/ 	.byte	0x04, 0x1e
        /*007e*/ 	.short	(.L_21 - .L_20)
.L_20:
        /*0080*/ 	.word	0x00000000


	//----- nvinfo : EIATTR_CBANK_PARAM_SIZE
	.align		4
.L_21:
        /*0084*/ 	.byte	0x03, 0x19
        /*0086*/ 	.short	0x0020


	//----- nvinfo : EIATTR_PARAM_CBANK
	.align		4
        /*0088*/ 	.byte	0x04, 0x0a
        /*008a*/ 	.short	(.L_23 - .L_22)
	.align		4
.L_22:
        /*008c*/ 	.word	index@(.nv.constant0._Z18reverseWordsKernelPcS_Piii)
        /*0090*/ 	.short	0x0380
        /*0092*/ 	.short	0x0020


	//----- nvinfo : EIATTR_SW_WAR
	.align		4
.L_23:
        /*0094*/ 	.byte	0x04, 0x36
        /*0096*/ 	.short	(.L_25 - .L_24)
.L_24:
        /*0098*/ 	.word	0x00000008
.L_25:


//--------------------- .nv.callgraph             --------------------------
	.section	.nv.callgraph,"",@"SHT_CUDA_CALLGRAPH"
	.align	4
	.sectionentsize	8
	.align		4
        /*0000*/ 	.word	0x00000000
	.align		4
        /*0004*/ 	.word	0xffffffff
	.align		4
        /*0008*/ 	.word	0x00000000
	.align		4
        /*000c*/ 	.word	0xfffffffe
	.align		4
        /*0010*/ 	.word	0x00000000
	.align		4
        /*0014*/ 	.word	0xfffffffd
	.align		4
        /*0018*/ 	.word	0x00000000
	.align		4
        /*001c*/ 	.word	0xfffffffc


//--------------------- .text._Z18reverseWordsKernelPcS_Piii --------------------------
	.section	.text._Z18reverseWordsKernelPcS_Piii,"ax",@progbits
	.align	128
        .global         _Z18reverseWordsKernelPcS_Piii
        .type           _Z18reverseWordsKernelPcS_Piii,@function
        .size           _Z18reverseWordsKernelPcS_Piii,(.L_x_5 - _Z18reverseWordsKernelPcS_Piii)
        .other          _Z18reverseWordsKernelPcS_Piii,@"STO_CUDA_ENTRY STV_DEFAULT"
_Z18reverseWordsKernelPcS_Piii:
.text._Z18reverseWordsKernelPcS_Piii:
[----:B------:R-:W-:Y:S01]  /*0000*/  LDC R1, c[0x0][0x37c] ;  /* 0x0000df00ff017b82 */ /* 0x000fe20000000800 */
[----:B------:R-:W0:Y:S07]  /*0010*/  S2R R0, SR_TID.X ;  /* 0x0000000000007919 */ /* 0x000e2e0000002100 */
[----:B------:R-:W0:Y:S01]  /*0020*/  S2UR UR4, SR_CTAID.X ;  /* 0x00000000000479c3 */ /* 0x000e220000002500 */
[----:B------:R-:W1:Y:S07]  /*0030*/  LDCU UR5, c[0x0][0x398] ;  /* 0x00007300ff0577ac */ /* 0x000e6e0008000800 */
[----:B------:R-:W0:Y:S02]  /*0040*/  LDC R5, c[0x0][0x360] ;  /* 0x0000d800ff057b82 */ /* 0x000e240000000800 */
[----:B0-----:R-:W-:-:S05]  /*0050*/  IMAD R5, R5, UR4, R0 ;  /* 0x0000000405057c24 */ /* 0x001fca000f8e0200 */
[----:B-1----:R-:W-:-:S13]  /*0060*/  ISETP.GE.AND P0, PT, R5, UR5, PT ;  /* 0x0000000505007c0c */ /* 0x002fda000bf06270 */
[----:B------:R-:W-:Y:S05]  /*0070*/  @P0 EXIT ;  /* 0x000000000000094d */ /* 0x000fea0003800000 */
[----:B------:R-:W0:Y:S01]  /*0080*/  LDC.64 R2, c[0x0][0x390] ;  /* 0x0000e400ff027b82 */ /* 0x000e220000000a00 */
[----:B------:R-:W-:Y:S01]  /*0090*/  UIADD3 UR4, UPT, UPT, UR5, -0x1, URZ ;  /* 0xffffffff05047890 */ /* 0x000fe2000fffe0ff */
[----:B------:R-:W1:Y:S05]  /*00a0*/  LDCU.64 UR6, c[0x0][0x358] ;  /* 0x00006b00ff0677ac */ /* 0x000e6a0008000a00 */
[C---:B------:R-:W-:Y:S01]  /*00b0*/  ISETP.NE.AND P0, PT, R5.reuse, UR4, PT ;  /* 0x0000000405007c0c */ /* 0x040fe2000bf05270 */
[----:B0-----:R-:W-:-:S12]  /*00c0*/  IMAD.WIDE R2, R5, 0x4, R2 ;  /* 0x0000000405027825 */ /* 0x001fd800078e0202 */
[----:B-1----:R-:W2:Y:S04]  /*00d0*/  @P0 LDG.E R4, desc[UR6][R2.64+0x4] ;  /* 0x0000040602040981 */ /* 0x002ea8000c1e1900 */
[----:B------:R-:W3:Y:S01]  /*00e0*/  LDG.E R0, desc[UR6][R2.64] ;  /* 0x0000000602007981 */ /* 0x000ee2000c1e1900 */
[----:B------:R-:W0:Y:S02]  /*00f0*/  LDCU UR4, c[0x0][0x39c] ;  /* 0x00007380ff0477ac */ /* 0x000e240008000800 */
[----:B0-----:R-:W-:Y:S02]  /*0100*/  IMAD.U32 R11, RZ, RZ, UR4 ;  /* 0x00000004ff0b7e24 */ /* 0x001fe4000f8e00ff */
[----:B--2---:R-:W-:-:S05]  /*0110*/  @P0 VIADD R11, R4, 0xffffffff ;  /* 0xffffffff040b0836 */ /* 0x004fca0000000000 */
[----:B---3--:R-:W-:-:S13]  /*0120*/  ISETP.GE.AND P0, PT, R11, R0, PT ;  /* 0x000000000b00720c */ /* 0x008fda0003f06270 */
[----:B------:R-:W-:Y:S05]  /*0130*/  @!P0 EXIT ;  /* 0x000000000000894d */ /* 0x000fea0003800000 */
[----:B------:R-:W-:Y:S01]  /*0140*/  IMAD.IADD R2, R11, 0x1, -R0 ;  /* 0x000000010b027824 */ /* 0x000fe200078e0a00 */
[----:B------:R-:W-:Y:S01]  /*0150*/  BSSY.RECONVERGENT B0, `(.L_x_0) ;  /* 0x000001e000007945 */ /* 0x000fe20003800200 */
[----:B------:R-:W-:Y:S02]  /*0160*/  IMAD.MOV.U32 R13, RZ, RZ, RZ ;  /* 0x000000ffff0d7224 */ /* 0x000fe400078e00ff */
[C---:B------:R-:W-:Y:S01]  /*0170*/  VIADD R6, R2.reuse, 0x1 ;  /* 0x0000000102067836 */ /* 0x040fe20000000000 */
[----:B------:R-:W-:-:S04]  /*0180*/  ISETP.GE.U32.AND P1, PT, R2, 0x3, PT ;  /* 0x000000030200780c */ /* 0x000fc80003f26070 */
[----:B------:R-:W-:-:S04]  /*0190*/  LOP3.LUT R14, R6, 0x3, RZ, 0xc0, !PT ;  /* 0x00000003060e7812 */ /* 0x000fc800078ec0ff */
[----:B------:R-:W-:-:S05]  /*01a0*/  ISETP.NE.AND P0, PT, R14, RZ, PT ;  /* 0x000000ff0e00720c */ /* 0x000fca0003f05270 */
[----:B------:R-:W-:Y:S08]  /*01b0*/  @!P1 BRA `(.L_x_1) ;  /* 0x00000000005c9947 */ /* 0x000ff00003800000 */
[----:B------:R-:W0:Y:S01]  /*01c0*/  LDC.64 R2, c[0x0][0x380] ;  /* 0x0000e000ff027b82 */ /* 0x000e220000000a00 */
[----:B------:R-:W-:Y:S01]  /*01d0*/  LOP3.LUT R13, R6, 0xfffffffc, RZ, 0xc0, !PT ;  /* 0xfffffffc060d7812 */ /* 0x000fe200078ec0ff */
[----:B------:R-:W-:-:S04]  /*01e0*/  IMAD.MOV.U32 R12, RZ, RZ, R0 ;  /* 0x000000ffff0c7224 */ /* 0x000fc800078e0000 */
[----:B------:R-:W-:Y:S02]  /*01f0*/  IMAD.MOV R10, RZ, RZ, -R13 ;  /* 0x000000ffff0a7224 */ /* 0x000fe400078e0a0d */
[----:B------:R-:W1:Y:S05]  /*0200*/  LDC.64 R4, c[0x0][0x388] ;  /* 0x0000e200ff047b82 */ /* 0x000e6a0000000a00 */
.L_x_2:
[----:B--2---:R-:W-:Y:S02]  /*0210*/  SHF.R.S32.HI R6, RZ, 0x1f, R11 ;  /* 0x0000001fff067819 */ /* 0x004fe4000001140b */
[----:B0-----:R-:W-:-:S04]  /*0220*/  IADD3 R8, P1, P2, R11, -0x1, R2 ;  /* 0xffffffff0b087810 */ /* 0x001fc80007a3e002 */
[----:B------:R-:W-:-:S05]  /*0230*/  IADD3.X R9, PT, PT, R6, -0x1, R3, P1, P2 ;  /* 0xffffffff06097810 */ /* 0x000fca0000fe4403 */
[----:B------:R-:W2:Y:S01]  /*0240*/  LDG.E.U8 R15, desc[UR6][R8.64+0x1] ;  /* 0x00000106080f7981 */ /* 0x000ea2000c1e1100 */
[----:B-1----:R-:W-:-:S04]  /*0250*/  IADD3.X R6, P1, PT, R12, R4, RZ, PT, !PT ;  /* 0x000000040c067210 */ /* 0x002fc80003f3e4ff */
[----:B------:R-:W-:-:S05]  /*0260*/  LEA.HI.X.SX32 R7, R12, R5, 0x1, P1 ;  /* 0x000000050c077211 */ /* 0x000fca00008f0eff */
[----:B--2---:R2:W-:Y:S04]  /*0270*/  STG.E.U8 desc[UR6][R6.64+-0x1], R15 ;  /* 0xffffff0f06007986 */ /* 0x0045e8000c101106 */
[----:B------:R-:W3:Y:S04]  /*0280*/  LDG.E.U8 R17, desc[UR6][R8.64] ;  /* 0x0000000608117981 */ /* 0x000ee8000c1e1100 */
[----:B---3--:R2:W-:Y:S04]  /*0290*/  STG.E.U8 desc[UR6][R6.64], R17 ;  /* 0x0000001106007986 */ /* 0x0085e8000c101106 */
[----:B------:R-:W3:Y:S04]  /*02a0*/  LDG.E.U8 R19, desc[UR6][R8.64+-0x1] ;  /* 0xffffff0608137981 */ /* 0x000ee8000c1e1100 */
[----:B---3--:R2:W-:Y:S04]  /*02b0*/  STG.E.U8 desc[UR6][R6.64+0x1], R19 ;  /* 0x0000011306007986 */ /* 0x0085e8000c101106 */
[----:B------:R-:W3:Y:S01]  /*02c0*/  LDG.E.U8 R21, desc[UR6][R8.64+-0x2] ;  /* 0xfffffe0608157981 */ /* 0x000ee2000c1e1100 */
[----:B------:R-:W-:-:S02]  /*02d0*/  VIADD R10, R10, 0x4 ;  /* 0x000000040a0a7836 */ /* 0x000fc40000000000 */
[----:B------:R-:W-:Y:S02]  /*02e0*/  VIADD R11, R11, 0xfffffffc ;  /* 0xfffffffc0b0b7836 */ /* 0x000fe40000000000 */
[----:B------:R-:W-:Y:S01]  /*02f0*/  VIADD R12, R12, 0x4 ;  /* 0x000000040c0c7836 */ /* 0x000fe20000000000 */
[----:B------:R-:W-:Y:S01]  /*0300*/  ISETP.NE.AND P1, PT, R10, RZ, PT ;  /* 0x000000ff0a00720c */ /* 0x000fe20003f25270 */
[----:B---3--:R2:W-:-:S12]  /*0310*/  STG.E.U8 desc[UR6][R6.64+0x2], R21 ;  /* 0x0000021506007986 */ /* 0x0085d8000c101106 */
[----:B------:R-:W-:Y:S05]  /*0320*/  @P1 BRA `(.L_x_2) ;  /* 0xfffffffc00b81947 */ /* 0x000fea000383ffff */
.L_x_1:
[----:B------:R-:W-:Y:S05]  /*0330*/  BSYNC.RECONVERGENT B0 ;  /* 0x0000000000007941 */ /* 0x000fea0003800200 */
.L_x_0:
[----:B------:R-:W-:Y:S05]  /*0340*/  @!P0 EXIT ;  /* 0x000000000000894d */ /* 0x000fea0003800000 */
[----:B------:R-:W-:Y:S01]  /*0350*/  IMAD.IADD R0, R0, 0x1, R13 ;  /* 0x0000000100007824 */ /* 0x000fe200078e020d */
[----:B------:R-:W0:Y:S01]  /*0360*/  LDCU.128 UR8, c[0x0][0x380] ;  /* 0x00007000ff0877ac */ /* 0x000e220008000c00 */
[----:B--2---:R-:W-:-:S07]  /*0370*/  IMAD.MOV R6, RZ, RZ, -R14 ;  /* 0x000000ffff067224 */ /* 0x004fce00078e0a0e */
.L_x_3:
[----:B0-----:R-:W-:-:S04]  /*0380*/  IADD3 R2, P0, PT, R11, UR8, RZ ;  /* 0x000000080b027c10 */ /* 0x001fc8000ff1e0ff */
[----:B-1----:R-:W-:-:S06]  /*0390*/  LEA.HI.X.SX32 R3, R11, UR9, 0x1, P0 ;  /* 0x000000090b037c11 */ /* 0x002fcc00080f0eff */
[----:B------:R-:W2:Y:S01]  /*03a0*/  LDG.E.U8 R3, desc[UR6][R2.64] ;  /* 0x0000000602037981 */ /* 0x000ea2000c1e1100 */
[----:B------:R-:W-:Y:S01]  /*03b0*/  IADD3 R4, P0, PT, R0, UR10, RZ ;  /* 0x0000000a00047c10 */ /* 0x000fe2000ff1e0ff */
[----:B------:R-:W-:Y:S02]  /*03c0*/  VIADD R6, R6, 0x1 ;  /* 0x0000000106067836 */ /* 0x000fe40000000000 */
[----:B------:R-:W-:Y:S01]  /*03d0*/  VIADD R11, R11, 0xffffffff ;  /* 0xffffffff0b0b7836 */ /* 0x000fe20000000000 */
[C---:B------:R-:W-:Y:S01]  /*03e0*/  LEA.HI.X.SX32 R5, R0.reuse, UR11, 0x1, P0 ;  /* 0x0000000b00057c11 */ /* 0x040fe200080f0eff */
[----:B------:R-:W-:Y:S01]  /*03f0*/  VIADD R0, R0, 0x1 ;  /* 0x0000000100007836 */ /* 0x000fe20000000000 */
[----:B------:R-:W-:-:S03]  /*0400*/  ISETP.NE.AND P0, PT, R6, RZ, PT ;  /* 0x000000ff0600720c */ /* 0x000fc60003f05270 */
[----:B--2---:R1:W-:Y:S10]  /*0410*/  STG.E.U8 desc[UR6][R4.64], R3 ;  /* 0x0000000304007986 */ /* 0x0043f4000c101106 */
[----:B------:R-:W-:Y:S05]  /*0420*/  @P0 BRA `(.L_x_3) ;  /* 0xfffffffc00d40947 */ /* 0x000fea000383ffff */
[----:B------:R-:W-:Y:S05]  /*0430*/  EXIT ;  /* 0x000000000000794d */ /* 0x000fea0003800000 */
.L_x_4:
[----:B------:R-:W-:-:S00]  /*0440*/  BRA `(.L_x_4) ;  /* 0xfffffffc00fc7947 */ /* 0x000fc0000383ffff */
[----:B------:R-:W-:-:S00]  /*0450*/  NOP ;  /* 0x0000000000007918 */ /* 0x000fc00000000000 */
        /* <DEDUP_REMOVED lines=10> */
.L_x_5:


//--------------------- .nv.shared.reserved.0     --------------------------
	.section	.nv.shared.reserved.0,"aw",@nobits
	.weak		__nv_reservedSMEM_offset_0_alias
	.size		__nv_reservedSMEM_offset_0_alias, 0, 64
	.other		__nv_reservedSMEM_offset_0_alias,@"STO_CUDA_RESERVED_SHARED STV_DEFAULT"
__nv_reservedSMEM_offset_0_alias:
	.zero		0
	.zero		64


//--------------------- .nv.constant0._Z18reverseWordsKernelPcS_Piii --------------------------
	.section	.nv.constant0._Z18reverseWordsKernelPcS_Piii,"a",@progbits
	.sectionflags	@""
	.align	4
.nv.constant0._Z18reverseWordsKernelPcS_Piii:
	.zero		928


//--------------------- SYMBOLS --------------------------

	.type		.nv.reservedSmem.offset0,@object
	.size		.nv.reservedSmem.offset0,0x4
